//
// Generated by NVIDIA NVVM Compiler
//
// Compiler Build ID: CL-36424714
// Cuda compilation tools, release 13.0, V13.0.88
// Based on NVVM 20.0.0
//

.version 9.0
.target sm_100
.address_size 64

	// .globl	_Z15adicionarKernelPdPKd

.visible .entry _Z15adicionarKernelPdPKd(
	.param .u64 .ptr .align 1 _Z15adicionarKernelPdPKd_param_0,
	.param .u64 .ptr .align 1 _Z15adicionarKernelPdPKd_param_1
)
{
	.reg .pred 	%p<3>;
	.reg .b32 	%r<9>;
	.reg .b64 	%rd<8>;
	.reg .b64 	%fd<8>;

	ld.param.u64 	%rd1, [_Z15adicionarKernelPdPKd_param_0];
	ld.param.u64 	%rd2, [_Z15adicionarKernelPdPKd_param_1];
	cvta.to.global.u64 	%rd3, %rd1;
	cvta.to.global.u64 	%rd4, %rd2;
	mov.u32 	%r1, %tid.x;
	mov.f64 	%fd1, 0d4000000000000000;
	{
	.reg .b32 %temp; 
	mov.b64 	{%temp, %r2}, %fd1;
	}
	and.b32  	%r3, %r2, 2146435072;
	setp.eq.s32 	%p1, %r3, 1062207488;
	mov.f64 	%fd2, 0d0000000000000000;
	{
	.reg .b32 %temp; 
	mov.b64 	{%temp, %r4}, %fd2;
	}
	selp.b32 	%r5, %r4, 0, %p1;
	setp.lt.s32 	%p2, %r2, 0;
	or.b32  	%r6, %r5, 2146435072;
	selp.b32 	%r7, %r6, %r5, %p2;
	mov.b32 	%r8, 0;
	mov.b64 	%fd3, {%r8, %r7};
	mul.wide.u32 	%rd5, %r1, 8;
	add.s64 	%rd6, %rd4, %rd5;
	ld.global.f64 	%fd4, [%rd6];
	fma.rn.f64 	%fd5, %fd4, 0d4010000000000000, %fd3;
	sqrt.rn.f64 	%fd6, %fd5;
	mul.f64 	%fd7, %fd6, 0d3FE0000000000000;
	add.s64 	%rd7, %rd3, %rd5;
	st.global.f64 	[%rd7], %fd7;
	ret;

}


// ===== COMPILED SASS (sm_100) =====

	.target	sm_100

	.elftype	@"ET_EXEC"


//--------------------- .note.nv.tkinfo           --------------------------
	.section	.note.nv.tkinfo,"",@"SHT_NOTE"
	.sectionflags	@"SHF_NOTE_NV_TKINFO"
	.tkinfo
        /*0018*/ 	.word	0x00000002
        /*0030*/ 	.string	""
        /*0030*/ 	.string	"ptxas"
        /*0030*/ 	.string	"Cuda compilation tools, release 13.0, V13.0.88"
        /*0030*/ 	.string	"Build cuda_13.0.r13.0/compiler.36424714_0"
        /*0030*/ 	.string	"-arch sm_100 -m 64 "



//--------------------- .note.nv.cuinfo           --------------------------
	.section	.note.nv.cuinfo,"",@"SHT_NOTE"
	.sectionflags	@"SHF_NOTE_NV_CUINFO"
        /*0018*/ 	.short	0x0002
        /*001a*/ 	.short	0x0064
        /*001c*/ 	.short	0x0082
	.zero		2


//--------------------- .nv.info                  --------------------------
	.section	.nv.info,"",@"SHT_CUDA_INFO"
	.align	4


	//----- nvinfo : EIATTR_REGCOUNT
	.align		4
        /*0000*/ 	.byte	0x04, 0x2f
        /*0002*/ 	.short	(.L_1 - .L_0)
	.align		4
.L_0:
        /*0004*/ 	.word	index@(_Z15adicionarKernelPdPKd)
        /*0008*/ 	.word	0x00000012


	//----- nvinfo : EIATTR_FRAME_SIZE
	.align		4
.L_1:
        /*000c*/ 	.byte	0x04, 0x11
        /*000e*/ 	.short	(.L_3 - .L_2)
	.align		4
.L_2:
        /*0010*/ 	.word	index@($__internal_0_$__cuda_sm20_dsqrt_rn_f64_mediumpath_v1)
        /*0014*/ 	.word	0x00000000


	//----- nvinfo : EIATTR_FRAME_SIZE
	.align		4
.L_3:
        /*0018*/ 	.byte	0x04, 0x11
        /*001a*/ 	.short	(.L_5 - .L_4)
	.align		4
.L_4:
        /*001c*/ 	.word	index@(_Z15adicionarKernelPdPKd)
        /*0020*/ 	.word	0x00000000


	//----- nvinfo : EIATTR_MIN_STACK_SIZE
	.align		4
.L_5:
        /*0024*/ 	.byte	0x04, 0x12
        /*0026*/ 	.short	(.L_7 - .L_6)
	.align		4
.L_6:
        /*0028*/ 	.word	index@(_Z15adicionarKernelPdPKd)
        /*002c*/ 	.word	0x00000000
.L_7:


//--------------------- .nv.compat                --------------------------
	.section	.nv.compat,"",@"SHT_CUDA_COMPAT_INFO"
	.align	4
        /*0000*/ 	.byte	0x02, 0x09, 0x00, 0x00, 0x02, 0x02, 0x01, 0x00, 0x02, 0x05, 0x05, 0x00, 0x03, 0x07, 0x01, 0x01
        /*0010*/ 	.byte	0x02, 0x03, 0x00, 0x00, 0x02, 0x06, 0x01, 0x00, 0x04, 0x0b, 0x08, 0x00, 0x01, 0x00, 0x00, 0x00
        /*0020*/ 	.byte	0x00, 0x00, 0x00, 0x00


//--------------------- .nv.info._Z15adicionarKernelPdPKd --------------------------
	.section	.nv.info._Z15adicionarKernelPdPKd,"",@"SHT_CUDA_INFO"
	.sectionflags	@""
	.align	4


	//----- nvinfo : EIATTR_CUDA_API_VERSION
	.align		4
        /*0000*/ 	.byte	0x04, 0x37
        /*0002*/ 	.short	(.L_9 - .L_8)
.L_8:
        /*0004*/ 	.word	0x00000082


	//----- nvinfo : EIATTR_KPARAM_INFO
	.align		4
.L_9:
        /*0008*/ 	.byte	0x04, 0x17
        /*000a*/ 	.short	(.L_11 - .L_10)
.L_10:
        /*000c*/ 	.word	0x00000000
        /*0010*/ 	.short	0x0001
        /*0012*/ 	.short	0x0008
        /*0014*/ 	.byte	0x00, 0xf5, 0x21, 0x00


	//----- nvinfo : EIATTR_KPARAM_INFO
	.align		4
.L_11:
        /*0018*/ 	.byte	0x04, 0x17
        /*001a*/ 	.short	(.L_13 - .L_12)
.L_12:
        /*001c*/ 	.word	0x00000000
        /*0020*/ 	.short	0x0000
        /*0022*/ 	.short	0x0000
        /*0024*/ 	.byte	0x00, 0xf5, 0x21, 0x00


	//----- nvinfo : EIATTR_SPARSE_MMA_MASK
	.align		4
.L_13:
        /*0028*/ 	.byte	0x03, 0x50
        /*002a*/ 	.short	0x0000


	//----- nvinfo : EIATTR_MAXREG_COUNT
	.align		4
        /*002c*/ 	.byte	0x03, 0x1b
        /*002e*/ 	.short	0x00ff


	//----- nvinfo : EIATTR_MERCURY_ISA_VERSION
	.align		4
        /*0030*/ 	.byte	0x03, 0x5f
        /*0032*/ 	.short	0x0101


	//----- nvinfo : EIATTR_VRC_CTA_INIT_COUNT
	.align		4
        /*0034*/ 	.byte	0x02, 0x4a
	.zero		1
	.zero		1


	//----- nvinfo : EIATTR_EXIT_INSTR_OFFSETS
	.align		4
        /*0038*/ 	.byte	0x04, 0x1c
        /*003a*/ 	.short	(.L_15 - .L_14)


	//   ....[0]....
.L_14:
        /*003c*/ 	.word	0x00000210


	//----- nvinfo : EIATTR_CRS_STACK_SIZE
	.align		4
.L_15:
        /*0040*/ 	.byte	0x04, 0x1e
        /*0042*/ 	.short	(.L_17 - .L_16)
.L_16:
        /*0044*/ 	.word	0x00000000


	//----- nvinfo : EIATTR_CBANK_PARAM_SIZE
	.align		4
.L_17:
        /*0048*/ 	.byte	0x03, 0x19
        /*004a*/ 	.short	0x0010


	//----- nvinfo : EIATTR_PARAM_CBANK
	.align		4
        /*004c*/ 	.byte	0x04, 0x0a
        /*004e*/ 	.short	(.L_19 - .L_18)
	.align		4
.L_18:
        /*0050*/ 	.word	index@(.nv.constant0._Z15adicionarKernelPdPKd)
        /*0054*/ 	.short	0x0380
        /*0056*/ 	.short	0x0010


	//----- nvinfo : EIATTR_SW_WAR
	.align		4
.L_19:
        /*0058*/ 	.byte	0x04, 0x36
        /*005a*/ 	.short	(.L_21 - .L_20)
.L_20:
        /*005c*/ 	.word	0x00000008
.L_21:


//--------------------- .nv.callgraph             --------------------------
	.section	.nv.callgraph,"",@"SHT_CUDA_CALLGRAPH"
	.align	4
	.sectionentsize	8
	.align		4
        /*0000*/ 	.word	0x00000000
	.align		4
        /*0004*/ 	.word	0xffffffff
	.align		4
        /*0008*/ 	.word	0x00000000
	.align		4
        /*000c*/ 	.word	0xfffffffe
	.align		4
        /*0010*/ 	.word	0x00000000
	.align		4
        /*0014*/ 	.word	0xfffffffd
	.align		4
        /*0018*/ 	.word	0x00000000
	.align		4
        /*001c*/ 	.word	0xfffffffc


//--------------------- .text._Z15adicionarKernelPdPKd --------------------------
	.section	.text._Z15adicionarKernelPdPKd,"ax",@progbits
	.align	128
        .global         _Z15adicionarKernelPdPKd
        .type           _Z15adicionarKernelPdPKd,@function
        .size           _Z15adicionarKernelPdPKd,(.L_x_7 - _Z15adicionarKernelPdPKd)
        .other          _Z15adicionarKernelPdPKd,@"STO_CUDA_ENTRY STV_DEFAULT"
_Z15adicionarKernelPdPKd:
.text._Z15adicionarKernelPdPKd:
[----:B------:R-:W-:Y:S01]  /*0000*/  LDC R1, c[0x0][0x37c] ;  /* 0x0000df00ff017b82 */ /* 0x000fe20000000800 */
[----:B------:R-:W0:Y:S07]  /*0010*/  S2R R0, SR_TID.X ;  /* 0x0000000000007919 */ /* 0x000e2e0000002100 */
[----:B------:R-:W0:Y:S01]  /*0020*/  LDC.64 R2, c[0x0][0x388] ;  /* 0x0000e200ff027b82 */ /* 0x000e220000000a00 */
[----:B------:R-:W1:Y:S01]  /*0030*/  LDCU.64 UR4, c[0x0][0x358] ;  /* 0x00006b00ff0477ac */ /* 0x000e620008000a00 */
[----:B0-----:R-:W-:-:S06]  /*0040*/  IMAD.WIDE.U32 R2, R0, 0x8, R2 ;  /* 0x0000000800027825 */ /* 0x001fcc00078e0002 */
[----:B-1----:R-:W2:Y:S01]  /*0050*/  LDG.E.64 R2, desc[UR4][R2.64] ;  /* 0x0000000402027981 */ /* 0x002ea2000c1e1b00 */
[----:B------:R-:W-:Y:S01]  /*0060*/  IMAD.MOV.U32 R10, RZ, RZ, 0x0 ;  /* 0x00000000ff0a7424 */ /* 0x000fe200078e00ff */
[----:B------:R-:W-:Y:S01]  /*0070*/  MOV R11, 0x3fd80000 ;  /* 0x3fd80000000b7802 */ /* 0x000fe20000000f00 */
[----:B------:R-:W-:Y:S01]  /*0080*/  BSSY.RECONVERGENT B0, `(.L_x_0) ;  /* 0x0000014000007945 */ /* 0x000fe20003800200 */
[----:B--2---:R-:W-:-:S06]  /*0090*/  DFMA R4, R2, 4, RZ ;  /* 0x401000000204782b */ /* 0x004fcc00000000ff */
[----:B------:R-:W0:Y:S04]  /*00a0*/  MUFU.RSQ64H R7, R5 ;  /* 0x0000000500077308 */ /* 0x000e280000001c00 */
[----:B------:R-:W-:-:S05]  /*00b0*/  VIADD R6, R5, 0xfcb00000 ;  /* 0xfcb0000005067836 */ /* 0x000fca0000000000 */
[----:B------:R-:W-:Y:S01]  /*00c0*/  ISETP.GE.U32.AND P0, PT, R6, 0x7ca00000, PT ;  /* 0x7ca000000600780c */ /* 0x000fe20003f06070 */
[----:B0-----:R-:W-:-:S08]  /*00d0*/  DMUL R8, R6, R6 ;  /* 0x0000000606087228 */ /* 0x001fd00000000000 */
[----:B------:R-:W-:-:S08]  /*00e0*/  DFMA R8, R4, -R8, 1 ;  /* 0x3ff000000408742b */ /* 0x000fd00000000808 */
[----:B------:R-:W-:Y:S02]  /*00f0*/  DFMA R10, R8, R10, 0.5 ;  /* 0x3fe00000080a742b */ /* 0x000fe4000000000a */
[----:B------:R-:W-:-:S08]  /*0100*/  DMUL R8, R6, R8 ;  /* 0x0000000806087228 */ /* 0x000fd00000000000 */
[----:B------:R-:W-:-:S08]  /*0110*/  DFMA R8, R10, R8, R6 ;  /* 0x000000080a08722b */ /* 0x000fd00000000006 */
[----:B------:R-:W-:Y:S02]  /*0120*/  DMUL R10, R4, R8 ;  /* 0x00000008040a7228 */ /* 0x000fe40000000000 */
[----:B------:R-:W-:Y:S02]  /*0130*/  VIADD R15, R9, 0xfff00000 ;  /* 0xfff00000090f7836 */ /* 0x000fe40000000000 */
[----:B------:R-:W-:-:S04]  /*0140*/  IMAD.MOV.U32 R14, RZ, RZ, R8 ;  /* 0x000000ffff0e7224 */ /* 0x000fc800078e0008 */
[----:B------:R-:W-:-:S08]  /*0150*/  DFMA R12, R10, -R10, R4 ;  /* 0x8000000a0a0c722b */ /* 0x000fd00000000004 */
[----:B------:R-:W-:Y:S01]  /*0160*/  DFMA R2, R12, R14, R10 ;  /* 0x0000000e0c02722b */ /* 0x000fe2000000000a */
[----:B------:R-:W-:Y:S10]  /*0170*/  @!P0 BRA `(.L_x_1) ;  /* 0x0000000000108947 */ /* 0x000ff40003800000 */
[----:B------:R-:W-:-:S07]  /*0180*/  MOV R2, 0x1a0 ;  /* 0x000001a000027802 */ /* 0x000fce0000000f00 */
[----:B------:R-:W-:Y:S05]  /*0190*/  CALL.REL.NOINC `($__internal_0_$__cuda_sm20_dsqrt_rn_f64_mediumpath_v1) ;  /* 0x0000000000207944 */ /* 0x000fea0003c00000 */
[----:B------:R-:W-:Y:S01]  /*01a0*/  MOV R2, R6 ;  /* 0x0000000600027202 */ /* 0x000fe20000000f00 */
[----:B------:R-:W-:-:S07]  /*01b0*/  IMAD.MOV.U32 R3, RZ, RZ, R7 ;  /* 0x000000ffff037224 */ /* 0x000fce00078e0007 */
.L_x_1:
[----:B------:R-:W-:Y:S05]  /*01c0*/  BSYNC.RECONVERGENT B0 ;  /* 0x0000000000007941 */ /* 0x000fea0003800200 */
.L_x_0:
[----:B------:R-:W0:Y:S01]  /*01d0*/  LDC.64 R4, c[0x0][0x380] ;  /* 0x0000e000ff047b82 */ /* 0x000e220000000a00 */
[----:B------:R-:W-:Y:S01]  /*01e0*/  DMUL R2, R2, 0.5 ;  /* 0x3fe0000002027828 */ /* 0x000fe20000000000 */
[----:B0-----:R-:W-:-:S06]  /*01f0*/  IMAD.WIDE.U32 R4, R0, 0x8, R4 ;  /* 0x0000000800047825 */ /* 0x001fcc00078e0004 */
[----:B------:R-:W-:Y:S01]  /*0200*/  STG.E.64 desc[UR4][R4.64], R2 ;  /* 0x0000000204007986 */ /* 0x000fe2000c101b04 */
[----:B------:R-:W-:Y:S05]  /*0210*/  EXIT ;  /* 0x000000000000794d */ /* 0x000fea0003800000 */
        .weak           $__internal_0_$__cuda_sm20_dsqrt_rn_f64_mediumpath_v1
        .type           $__internal_0_$__cuda_sm20_dsqrt_rn_f64_mediumpath_v1,@function
        .size           $__internal_0_$__cuda_sm20_dsqrt_rn_f64_mediumpath_v1,(.L_x_7 - $__internal_0_$__cuda_sm20_dsqrt_rn_f64_mediumpath_v1)
$__internal_0_$__cuda_sm20_dsqrt_rn_f64_mediumpath_v1:
[----:B------:R-:W-:Y:S01]  /*0220*/  ISETP.GE.U32.AND P0, PT, R6, -0x3400000, PT ;  /* 0xfcc000000600780c */ /* 0x000fe20003f06070 */
[----:B------:R-:W-:Y:S01]  /*0230*/  BSSY.RECONVERGENT B1, `(.L_x_2) ;  /* 0x0000024000017945 */ /* 0x000fe20003800200 */
[----:B------:R-:W-:-:S11]  /*0240*/  IMAD.MOV.U32 R9, RZ, RZ, R15 ;  /* 0x000000ffff097224 */ /* 0x000fd600078e000f */
[----:B------:R-:W-:Y:S05]  /*0250*/  @!P0 BRA `(.L_x_3) ;  /* 0x0000000000208947 */ /* 0x000fea0003800000 */
[----:B------:R-:W-:-:S10]  /*0260*/  DFMA.RM R8, R12, R8, R10 ;  /* 0x000000080c08722b */ /* 0x000fd4000000400a */
[----:B------:R-:W-:-:S04]  /*0270*/  IADD3 R6, P0, PT, R8, 0x1, RZ ;  /* 0x0000000108067810 */ /* 0x000fc80007f1e0ff */
[----:B------:R-:W-:-:S06]  /*0280*/  IADD3.X R7, PT, PT, RZ, R9, RZ, P0, !PT ;  /* 0x00000009ff077210 */ /* 0x000fcc00007fe4ff */
[----:B------:R-:W-:-:S08]  /*0290*/  DFMA.RP R4, -R8, R6, R4 ;  /* 0x000000060804722b */ /* 0x000fd00000008104 */
[----:B------:R-:W-:-:S06]  /*02a0*/  DSETP.GT.AND P0, PT, R4, RZ, PT ;  /* 0x000000ff0400722a */ /* 0x000fcc0003f04000 */
[----:B------:R-:W-:Y:S02]  /*02b0*/  FSEL R6, R6, R8, P0 ;  /* 0x0000000806067208 */ /* 0x000fe40000000000 */
[----:B------:R-:W-:Y:S01]  /*02c0*/  FSEL R7, R7, R9, P0 ;  /* 0x0000000907077208 */ /* 0x000fe20000000000 */
[----:B------:R-:W-:Y:S06]  /*02d0*/  BRA `(.L_x_4) ;  /* 0x0000000000647947 */ /* 0x000fec0003800000 */
.L_x_3:
[----:B------:R-:W-:-:S14]  /*02e0*/  DSETP.NE.AND P0, PT, R4, RZ, PT ;  /* 0x000000ff0400722a */ /* 0x000fdc0003f05000 */
[----:B------:R-:W-:Y:S05]  /*02f0*/  @!P0 BRA `(.L_x_5) ;  /* 0x0000000000588947 */ /* 0x000fea0003800000 */
[----:B------:R-:W-:-:S13]  /*0300*/  ISETP.GE.AND P0, PT, R5, RZ, PT ;  /* 0x000000ff0500720c */ /* 0x000fda0003f06270 */
[----:B------:R-:W-:Y:S01]  /*0310*/  @!P0 IMAD.MOV.U32 R6, RZ, RZ, 0x0 ;  /* 0x00000000ff068424 */ /* 0x000fe200078e00ff */
[----:B------:R-:W-:Y:S01]  /*0320*/  @!P0 MOV R7, 0xfff80000 ;  /* 0xfff8000000078802 */ /* 0x000fe20000000f00 */
[----:B------:R-:W-:Y:S06]  /*0330*/  @!P0 BRA `(.L_x_4) ;  /* 0x00000000004c8947 */ /* 0x000fec0003800000 */
[----:B------:R-:W-:-:S13]  /*0340*/  ISETP.GT.AND P0, PT, R5, 0x7fefffff, PT ;  /* 0x7fefffff0500780c */ /* 0x000fda0003f04270 */
[----:B------:R-:W-:Y:S05]  /*0350*/  @P0 BRA `(.L_x_5) ;  /* 0x0000000000400947 */ /* 0x000fea0003800000 */
[----:B------:R-:W-:Y:S01]  /*0360*/  DMUL R4, R4, 8.11296384146066816958e+31 ;  /* 0x4690000004047828 */ /* 0x000fe20000000000 */
[----:B------:R-:W-:Y:S01]  /*0370*/  IMAD.MOV.U32 R6, RZ, RZ, RZ ;  /* 0x000000ffff067224 */ /* 0x000fe200078e00ff */
[----:B------:R-:W-:Y:S01]  /*0380*/  MOV R10, 0x0 ;  /* 0x00000000000a7802 */ /* 0x000fe20000000f00 */
[----:B------:R-:W-:-:S03]  /*0390*/  IMAD.MOV.U32 R11, RZ, RZ, 0x3fd80000 ;  /* 0x3fd80000ff0b7424 */ /* 0x000fc600078e00ff */
[----:B------:R-:W0:Y:S02]  /*03a0*/  MUFU.RSQ64H R7, R5 ;  /* 0x0000000500077308 */ /* 0x000e240000001c00 */
[----:B0-----:R-:W-:-:S08]  /*03b0*/  DMUL R8, R6, R6 ;  /* 0x0000000606087228 */ /* 0x001fd00000000000 */
[----:B------:R-:W-:-:S08]  /*03c0*/  DFMA R8, R4, -R8, 1 ;  /* 0x3ff000000408742b */ /* 0x000fd00000000808 */
[----:B------:R-:W-:Y:S02]  /*03d0*/  DFMA R10, R8, R10, 0.5 ;  /* 0x3fe00000080a742b */ /* 0x000fe4000000000a */
[----:B------:R-:W-:-:S08]  /*03e0*/  DMUL R8, R6, R8 ;  /* 0x0000000806087228 */ /* 0x000fd00000000000 */
[----:B------:R-:W-:-:S08]  /*03f0*/  DFMA R8, R10, R8, R6 ;  /* 0x000000080a08722b */ /* 0x000fd00000000006 */
[----:B------:R-:W-:Y:S02]  /*0400*/  DMUL R6, R4, R8 ;  /* 0x0000000804067228 */ /* 0x000fe40000000000 */
[----:B------:R-:W-:-:S06]  /*0410*/  IADD3 R9, PT, PT, R9, -0x100000, RZ ;  /* 0xfff0000009097810 */ /* 0x000fcc0007ffe0ff */
[----:B------:R-:W-:-:S08]  /*0420*/  DFMA R10, R6, -R6, R4 ;  /* 0x80000006060a722b */ /* 0x000fd00000000004 */
[----:B------:R-:W-:-:S10]  /*0430*/  DFMA R6, R8, R10, R6 ;  /* 0x0000000a0806722b */ /* 0x000fd40000000006 */
[----:B------:R-:W-:Y:S01]  /*0440*/  VIADD R7, R7, 0xfcb00000 ;  /* 0xfcb0000007077836 */ /* 0x000fe20000000000 */
[----:B------:R-:W-:Y:S06]  /*0450*/  BRA `(.L_x_4) ;  /* 0x0000000000047947 */ /* 0x000fec0003800000 */
.L_x_5:
[----:B------:R-:W-:-:S11]  /*0460*/  DADD R6, R4, R4 ;  /* 0x0000000004067229 */ /* 0x000fd60000000004 */
.L_x_4:
[----:B------:R-:W-:Y:S05]  /*0470*/  BSYNC.RECONVERGENT B1 ;  /* 0x0000000000017941 */ /* 0x000fea0003800200 */
.L_x_2:
[----:B------:R-:W-:-:S04]  /*0480*/  MOV R3, 0x0 ;  /* 0x0000000000037802 */ /* 0x000fc80000000f00 */
[----:B------:R-:W-:Y:S05]  /*0490*/  RET.REL.NODEC R2 `(_Z15adicionarKernelPdPKd) ;  /* 0xfffffff802d87950 */ /* 0x000fea0003c3ffff */
.L_x_6:
[----:B------:R-:W-:-:S00]  /*04a0*/  BRA `(.L_x_6) ;  /* 0xfffffffc00fc7947 */ /* 0x000fc0000383ffff */
[----:B------:R-:W-:-:S00]  /*04b0*/  NOP ;  /* 0x0000000000007918 */ /* 0x000fc00000000000 */
        /* <DEDUP_REMOVED lines=12> */
.L_x_7:


//--------------------- .nv.shared.reserved.0     --------------------------
	.section	.nv.shared.reserved.0,"aw",@nobits
	.weak		__nv_reservedSMEM_offset_0_alias
	.size		__nv_reservedSMEM_offset_0_alias, 0, 64
	.other		__nv_reservedSMEM_offset_0_alias,@"STO_CUDA_RESERVED_SHARED STV_DEFAULT"
__nv_reservedSMEM_offset_0_alias:
	.zero		0
	.zero		64


//--------------------- .nv.constant0._Z15adicionarKernelPdPKd --------------------------
	.section	.nv.constant0._Z15adicionarKernelPdPKd,"a",@progbits
	.sectionflags	@""
	.align	4
.nv.constant0._Z15adicionarKernelPdPKd:
	.zero		912


//--------------------- SYMBOLS --------------------------

	.type		.nv.reservedSmem.offset0,@object
	.size		.nv.reservedSmem.offset0,0x4
